//
// Generated by NVIDIA NVVM Compiler
//
// Compiler Build ID: CL-36424714
// Cuda compilation tools, release 13.0, V13.0.88
// Based on NVVM 20.0.0
//

.version 9.0
.target sm_100
.address_size 64

	// .globl	_Z6warmupv
.extern .func  (.param .b32 func_retval0) vprintf
(
	.param .b64 vprintf_param_0,
	.param .b64 vprintf_param_1
)
;
.global .align 1 .b8 $str[25] = {87, 97, 114, 109, 117, 112, 32, 107, 101, 114, 110, 101, 108, 32, 101, 120, 101, 99, 117, 116, 101, 100, 46, 10};

.visible .entry _Z6warmupv()
{
	.reg .pred 	%p<2>;
	.reg .b32 	%r<8>;
	.reg .b64 	%rd<3>;

	mov.u32 	%r1, %ctaid.x;
	mov.u32 	%r2, %ntid.x;
	mul.lo.s32 	%r3, %r1, %r2;
	mov.u32 	%r4, %tid.x;
	neg.s32 	%r5, %r4;
	setp.ne.s32 	%p1, %r3, %r5;
	@%p1 bra 	$L__BB0_2;
	mov.u64 	%rd1, $str;
	cvta.global.u64 	%rd2, %rd1;
	{ // callseq 0, 0
	.param .b64 param0;
	st.param.b64 	[param0], %rd2;
	.param .b64 param1;
	st.param.b64 	[param1], 0;
	.param .b32 retval0;
	call.uni (retval0), 
	vprintf, 
	(
	param0, 
	param1
	);
	ld.param.b32 	%r6, [retval0];
	} // callseq 0
$L__BB0_2:
	ret;

}
	// .globl	_Z9laplace2DPfS_ii
.visible .entry _Z9laplace2DPfS_ii(
	.param .u64 .ptr .align 1 _Z9laplace2DPfS_ii_param_0,
	.param .u64 .ptr .align 1 _Z9laplace2DPfS_ii_param_1,
	.param .u32 _Z9laplace2DPfS_ii_param_2,
	.param .u32 _Z9laplace2DPfS_ii_param_3
)
{
	.reg .pred 	%p<8>;
	.reg .b32 	%r<19>;
	.reg .b32 	%f<9>;
	.reg .b64 	%rd<12>;

	ld.param.u64 	%rd1, [_Z9laplace2DPfS_ii_param_0];
	ld.param.u64 	%rd2, [_Z9laplace2DPfS_ii_param_1];
	ld.param.u32 	%r4, [_Z9laplace2DPfS_ii_param_2];
	ld.param.u32 	%r5, [_Z9laplace2DPfS_ii_param_3];
	mov.u32 	%r7, %ctaid.x;
	mov.u32 	%r8, %ntid.x;
	mov.u32 	%r9, %tid.x;
	mad.lo.s32 	%r10, %r7, %r8, %r9;
	mov.u32 	%r11, %ctaid.y;
	mov.u32 	%r12, %ntid.y;
	mov.u32 	%r13, %tid.y;
	mad.lo.s32 	%r14, %r11, %r12, %r13;
	setp.lt.s32 	%p1, %r10, 1;
	add.s32 	%r15, %r4, -1;
	setp.ge.s32 	%p2, %r10, %r15;
	or.pred  	%p3, %p1, %p2;
	setp.eq.s32 	%p4, %r14, 0;
	or.pred  	%p5, %p4, %p3;
	add.s32 	%r16, %r5, -1;
	setp.ge.s32 	%p6, %r14, %r16;
	or.pred  	%p7, %p5, %p6;
	@%p7 bra 	$L__BB1_2;
	cvta.to.global.u64 	%rd3, %rd1;
	cvta.to.global.u64 	%rd4, %rd2;
	mad.lo.s32 	%r17, %r4, %r14, %r10;
	mul.wide.s32 	%rd5, %r17, 4;
	add.s64 	%rd6, %rd3, %rd5;
	ld.global.f32 	%f1, [%rd6+-4];
	ld.global.f32 	%f2, [%rd6+4];
	add.f32 	%f3, %f1, %f2;
	sub.s32 	%r18, %r17, %r4;
	mul.wide.s32 	%rd7, %r18, 4;
	add.s64 	%rd8, %rd3, %rd7;
	ld.global.f32 	%f4, [%rd8];
	add.f32 	%f5, %f3, %f4;
	mul.wide.s32 	%rd9, %r4, 4;
	add.s64 	%rd10, %rd6, %rd9;
	ld.global.f32 	%f6, [%rd10];
	add.f32 	%f7, %f5, %f6;
	mul.f32 	%f8, %f7, 0f3E800000;
	add.s64 	%rd11, %rd4, %rd5;
	st.global.f32 	[%rd11], %f8;
$L__BB1_2:
	ret;

}


// ===== COMPILED SASS (sm_100) =====

	.target	sm_100

	.elftype	@"ET_EXEC"


//--------------------- .note.nv.tkinfo           --------------------------
	.section	.note.nv.tkinfo,"",@"SHT_NOTE"
	.sectionflags	@"SHF_NOTE_NV_TKINFO"
	.tkinfo
        /*0018*/ 	.word	0x00000002
        /*0030*/ 	.string	""
        /*0030*/ 	.string	"ptxas"
        /*0030*/ 	.string	"Cuda compilation tools, release 13.0, V13.0.88"
        /*0030*/ 	.string	"Build cuda_13.0.r13.0/compiler.36424714_0"
        /*0030*/ 	.string	"-arch sm_100 -m 64 "



//--------------------- .note.nv.cuinfo           --------------------------
	.section	.note.nv.cuinfo,"",@"SHT_NOTE"
	.sectionflags	@"SHF_NOTE_NV_CUINFO"
        /*0018*/ 	.short	0x0002
        /*001a*/ 	.short	0x0064
        /*001c*/ 	.short	0x0082
	.zero		2


//--------------------- .nv.info                  --------------------------
	.section	.nv.info,"",@"SHT_CUDA_INFO"
	.align	4


	//----- nvinfo : EIATTR_REGCOUNT
	.align		4
        /*0000*/ 	.byte	0x04, 0x2f
        /*0002*/ 	.short	(.L_2 - .L_1)
	.align		4
.L_1:
        /*0004*/ 	.word	index@(_Z6warmupv)
        /*0008*/ 	.word	0x00000018


	//----- nvinfo : EIATTR_FRAME_SIZE
	.align		4
.L_2:
        /*000c*/ 	.byte	0x04, 0x11
        /*000e*/ 	.short	(.L_4 - .L_3)
	.align		4
.L_3:
        /*0010*/ 	.word	index@(_Z6warmupv)
        /*0014*/ 	.word	0x00000000


	//----- nvinfo : EIATTR_REGCOUNT
	.align		4
.L_4:
        /*0018*/ 	.byte	0x04, 0x2f
        /*001a*/ 	.short	(.L_6 - .L_5)
	.align		4
.L_5:
        /*001c*/ 	.word	index@(_Z9laplace2DPfS_ii)
        /*0020*/ 	.word	0x00000010


	//----- nvinfo : EIATTR_FRAME_SIZE
	.align		4
.L_6:
        /*0024*/ 	.byte	0x04, 0x11
        /*0026*/ 	.short	(.L_8 - .L_7)
	.align		4
.L_7:
        /*0028*/ 	.word	index@(_Z9laplace2DPfS_ii)
        /*002c*/ 	.word	0x00000000


	//----- nvinfo : EIATTR_MIN_STACK_SIZE
	.align		4
.L_8:
        /*0030*/ 	.byte	0x04, 0x12
        /*0032*/ 	.short	(.L_10 - .L_9)
	.align		4
.L_9:
        /*0034*/ 	.word	index@(_Z9laplace2DPfS_ii)
        /*0038*/ 	.word	0x00000000


	//----- nvinfo : EIATTR_MIN_STACK_SIZE
	.align		4
.L_10:
        /*003c*/ 	.byte	0x04, 0x12
        /*003e*/ 	.short	(.L_12 - .L_11)
	.align		4
.L_11:
        /*0040*/ 	.word	index@(_Z6warmupv)
        /*0044*/ 	.word	0x00000000
.L_12:


//--------------------- .nv.compat                --------------------------
	.section	.nv.compat,"",@"SHT_CUDA_COMPAT_INFO"
	.align	4
        /*0000*/ 	.byte	0x02, 0x09, 0x00, 0x00, 0x02, 0x02, 0x01, 0x00, 0x02, 0x05, 0x05, 0x00, 0x03, 0x07, 0x01, 0x01
        /*0010*/ 	.byte	0x02, 0x03, 0x00, 0x00, 0x02, 0x06, 0x01, 0x00, 0x04, 0x0b, 0x08, 0x00, 0x09, 0x00, 0x00, 0x00
        /*0020*/ 	.byte	0x00, 0x00, 0x00, 0x00


//--------------------- .nv.info._Z9laplace2DPfS_ii --------------------------
	.section	.nv.info._Z9laplace2DPfS_ii,"",@"SHT_CUDA_INFO"
	.sectionflags	@""
	.align	4


	//----- nvinfo : EIATTR_CUDA_API_VERSION
	.align		4
        /*0000*/ 	.byte	0x04, 0x37
        /*0002*/ 	.short	(.L_14 - .L_13)
.L_13:
        /*0004*/ 	.word	0x00000082


	//----- nvinfo : EIATTR_KPARAM_INFO
	.align		4
.L_14:
        /*0008*/ 	.byte	0x04, 0x17
        /*000a*/ 	.short	(.L_16 - .L_15)
.L_15:
        /*000c*/ 	.word	0x00000000
        /*0010*/ 	.short	0x0003
        /*0012*/ 	.short	0x0014
        /*0014*/ 	.byte	0x00, 0xf0, 0x11, 0x00


	//----- nvinfo : EIATTR_KPARAM_INFO
	.align		4
.L_16:
        /*0018*/ 	.byte	0x04, 0x17
        /*001a*/ 	.short	(.L_18 - .L_17)
.L_17:
        /*001c*/ 	.word	0x00000000
        /*0020*/ 	.short	0x0002
        /*0022*/ 	.short	0x0010
        /*0024*/ 	.byte	0x00, 0xf0, 0x11, 0x00


	//----- nvinfo : EIATTR_KPARAM_INFO
	.align		4
.L_18:
        /*0028*/ 	.byte	0x04, 0x17
        /*002a*/ 	.short	(.L_20 - .L_19)
.L_19:
        /*002c*/ 	.word	0x00000000
        /*0030*/ 	.short	0x0001
        /*0032*/ 	.short	0x0008
        /*0034*/ 	.byte	0x00, 0xf5, 0x21, 0x00


	//----- nvinfo : EIATTR_KPARAM_INFO
	.align		4
.L_20:
        /*0038*/ 	.byte	0x04, 0x17
        /*003a*/ 	.short	(.L_22 - .L_21)
.L_21:
        /*003c*/ 	.word	0x00000000
        /*0040*/ 	.short	0x0000
        /*0042*/ 	.short	0x0000
        /*0044*/ 	.byte	0x00, 0xf5, 0x21, 0x00


	//----- nvinfo : EIATTR_SPARSE_MMA_MASK
	.align		4
.L_22:
        /*0048*/ 	.byte	0x03, 0x50
        /*004a*/ 	.short	0x0000


	//----- nvinfo : EIATTR_MAXREG_COUNT
	.align		4
        /*004c*/ 	.byte	0x03, 0x1b
        /*004e*/ 	.short	0x00ff


	//----- nvinfo : EIATTR_MERCURY_ISA_VERSION
	.align		4
        /*0050*/ 	.byte	0x03, 0x5f
        /*0052*/ 	.short	0x0101


	//----- nvinfo : EIATTR_VRC_CTA_INIT_COUNT
	.align		4
        /*0054*/ 	.byte	0x02, 0x4a
	.zero		1
	.zero		1


	//----- nvinfo : EIATTR_EXIT_INSTR_OFFSETS
	.align		4
        /*0058*/ 	.byte	0x04, 0x1c
        /*005a*/ 	.short	(.L_24 - .L_23)


	//   ....[0]....
.L_23:
        /*005c*/ 	.word	0x00000100


	//   ....[1]....
        /*0060*/ 	.word	0x00000230


	//----- nvinfo : EIATTR_CBANK_PARAM_SIZE
	.align		4
.L_24:
        /*0064*/ 	.byte	0x03, 0x19
        /*0066*/ 	.short	0x0018


	//----- nvinfo : EIATTR_PARAM_CBANK
	.align		4
        /*0068*/ 	.byte	0x04, 0x0a
        /*006a*/ 	.short	(.L_26 - .L_25)
	.align		4
.L_25:
        /*006c*/ 	.word	index@(.nv.constant0._Z9laplace2DPfS_ii)
        /*0070*/ 	.short	0x0380
        /*0072*/ 	.short	0x0018


	//----- nvinfo : EIATTR_SW_WAR
	.align		4
.L_26:
        /*0074*/ 	.byte	0x04, 0x36
        /*0076*/ 	.short	(.L_28 - .L_27)
.L_27:
        /*0078*/ 	.word	0x00000008
.L_28:


//--------------------- .nv.info._Z6warmupv       --------------------------
	.section	.nv.info._Z6warmupv,"",@"SHT_CUDA_INFO"
	.sectionflags	@""
	.align	4


	//----- nvinfo : EIATTR_CUDA_API_VERSION
	.align		4
        /*0000*/ 	.byte	0x04, 0x37
        /*0002*/ 	.short	(.L_30 - .L_29)
.L_29:
        /*0004*/ 	.word	0x00000082


	//----- nvinfo : EIATTR_SPARSE_MMA_MASK
	.align		4
.L_30:
        /*0008*/ 	.byte	0x03, 0x50
        /*000a*/ 	.short	0x0000


	//----- nvinfo : EIATTR_MAXREG_COUNT
	.align		4
        /*000c*/ 	.byte	0x03, 0x1b
        /*000e*/ 	.short	0x00ff


	//----- nvinfo : EIATTR_EXTERNS
	.align		4
        /*0010*/ 	.byte	0x04, 0x0f
        /*0012*/ 	.short	(.L_32 - .L_31)


	//   ....[0]....
	.align		4
.L_31:
        /*0014*/ 	.word	index@(vprintf)


	//----- nvinfo : EIATTR_MERCURY_ISA_VERSION
	.align		4
.L_32:
        /*0018*/ 	.byte	0x03, 0x5f
        /*001a*/ 	.short	0x0101


	//----- nvinfo : EIATTR_VRC_CTA_INIT_COUNT
	.align		4
        /*001c*/ 	.byte	0x02, 0x4a
	.zero		1
	.zero		1


	//----- nvinfo : EIATTR_SYSCALL_OFFSETS
	.align		4
        /*0020*/ 	.byte	0x04, 0x46
        /*0022*/ 	.short	(.L_34 - .L_33)


	//   ....[0]....
.L_33:
        /*0024*/ 	.word	0x000000f0


	//----- nvinfo : EIATTR_EXIT_INSTR_OFFSETS
	.align		4
.L_34:
        /*0028*/ 	.byte	0x04, 0x1c
        /*002a*/ 	.short	(.L_36 - .L_35)


	//   ....[0]....
.L_35:
        /*002c*/ 	.word	0x00000070


	//   ....[1]....
        /*0030*/ 	.word	0x00000100


	//----- nvinfo : EIATTR_CRS_STACK_SIZE
	.align		4
.L_36:
        /*0034*/ 	.byte	0x04, 0x1e
        /*0036*/ 	.short	(.L_38 - .L_37)
.L_37:
        /*0038*/ 	.word	0x00000000


	//----- nvinfo : EIATTR_SW_WAR
	.align		4
.L_38:
        /*003c*/ 	.byte	0x04, 0x36
        /*003e*/ 	.short	(.L_40 - .L_39)
.L_39:
        /*0040*/ 	.word	0x00000008
.L_40:


//--------------------- .nv.callgraph             --------------------------
	.section	.nv.callgraph,"",@"SHT_CUDA_CALLGRAPH"
	.align	4
	.sectionentsize	8
	.align		4
        /*0000*/ 	.word	0x00000000
	.align		4
        /*0004*/ 	.word	0xffffffff
	.align		4
        /*0008*/ 	.word	index@(_Z6warmupv)
	.align		4
        /*000c*/ 	.word	index@(vprintf)
	.align		4
        /*0010*/ 	.word	0x00000000
	.align		4
        /*0014*/ 	.word	0xfffffffe
	.align		4
        /*0018*/ 	.word	0x00000000
	.align		4
        /*001c*/ 	.word	0xfffffffd
	.align		4
        /*0020*/ 	.word	0x00000000
	.align		4
        /*0024*/ 	.word	0xfffffffc


//--------------------- .nv.constant4             --------------------------
	.section	.nv.constant4,"a",@progbits
	.align	8
	.align		8
.nv.constant4:
        /*0000*/ 	.dword	$str
	.align		8
        /*0008*/ 	.dword	vprintf


//--------------------- .text._Z9laplace2DPfS_ii  --------------------------
	.section	.text._Z9laplace2DPfS_ii,"ax",@progbits
	.align	128
        .global         _Z9laplace2DPfS_ii
        .type           _Z9laplace2DPfS_ii,@function
        .size           _Z9laplace2DPfS_ii,(.L_x_3 - _Z9laplace2DPfS_ii)
        .other          _Z9laplace2DPfS_ii,@"STO_CUDA_ENTRY STV_DEFAULT"
_Z9laplace2DPfS_ii:
.text._Z9laplace2DPfS_ii:
[----:B------:R-:W-:Y:S01]  /*0000*/  LDC R1, c[0x0][0x37c] ;  /* 0x0000df00ff017b82 */ /* 0x000fe20000000800 */
[----:B------:R-:W0:Y:S07]  /*0010*/  S2R R0, SR_TID.X ;  /* 0x0000000000007919 */ /* 0x000e2e0000002100 */
[----:B------:R-:W0:Y:S01]  /*0020*/  S2UR UR4, SR_CTAID.X ;  /* 0x00000000000479c3 */ /* 0x000e220000002500 */
[----:B------:R-:W1:Y:S07]  /*0030*/  S2R R7, SR_TID.Y ;  /* 0x0000000000077919 */ /* 0x000e6e0000002200 */
[----:B------:R-:W0:Y:S08]  /*0040*/  LDC R5, c[0x0][0x360] ;  /* 0x0000d800ff057b82 */ /* 0x000e300000000800 */
[----:B------:R-:W2:Y:S08]  /*0050*/  LDC.64 R2, c[0x0][0x390] ;  /* 0x0000e400ff027b82 */ /* 0x000eb00000000a00 */
[----:B------:R-:W1:Y:S08]  /*0060*/  S2UR UR5, SR_CTAID.Y ;  /* 0x00000000000579c3 */ /* 0x000e700000002600 */
[----:B------:R-:W1:Y:S01]  /*0070*/  LDC R4, c[0x0][0x364] ;  /* 0x0000d900ff047b82 */ /* 0x000e620000000800 */
[----:B0-----:R-:W-:Y:S01]  /*0080*/  IMAD R5, R5, UR4, R0 ;  /* 0x0000000405057c24 */ /* 0x001fe2000f8e0200 */
[----:B--2---:R-:W-:-:S02]  /*0090*/  IADD3 R0, PT, PT, R2, -0x1, RZ ;  /* 0xffffffff02007810 */ /* 0x004fc40007ffe0ff */
[----:B------:R-:W-:Y:S02]  /*00a0*/  IADD3 R3, PT, PT, R3, -0x1, RZ ;  /* 0xffffffff03037810 */ /* 0x000fe40007ffe0ff */
[----:B------:R-:W-:-:S04]  /*00b0*/  ISETP.GE.AND P0, PT, R5, R0, PT ;  /* 0x000000000500720c */ /* 0x000fc80003f06270 */
[----:B------:R-:W-:Y:S01]  /*00c0*/  ISETP.LT.OR P0, PT, R5, 0x1, P0 ;  /* 0x000000010500780c */ /* 0x000fe20000701670 */
[----:B-1----:R-:W-:-:S05]  /*00d0*/  IMAD R0, R4, UR5, R7 ;  /* 0x0000000504007c24 */ /* 0x002fca000f8e0207 */
[----:B------:R-:W-:-:S04]  /*00e0*/  ISETP.EQ.OR P0, PT, R0, RZ, P0 ;  /* 0x000000ff0000720c */ /* 0x000fc80000702670 */
[----:B------:R-:W-:-:S13]  /*00f0*/  ISETP.GE.OR P0, PT, R0, R3, P0 ;  /* 0x000000030000720c */ /* 0x000fda0000706670 */
[----:B------:R-:W-:Y:S05]  /*0100*/  @P0 EXIT ;  /* 0x000000000000094d */ /* 0x000fea0003800000 */
[----:B------:R-:W0:Y:S01]  /*0110*/  LDC.64 R6, c[0x0][0x380] ;  /* 0x0000e000ff067b82 */ /* 0x000e220000000a00 */
[----:B------:R-:W1:Y:S01]  /*0120*/  LDCU.64 UR4, c[0x0][0x358] ;  /* 0x00006b00ff0477ac */ /* 0x000e620008000a00 */
[----:B------:R-:W-:-:S05]  /*0130*/  IMAD R11, R0, R2, R5 ;  /* 0x00000002000b7224 */ /* 0x000fca00078e0205 */
[C---:B------:R-:W-:Y:S01]  /*0140*/  IADD3 R3, PT, PT, R11.reuse, -R2, RZ ;  /* 0x800000020b037210 */ /* 0x040fe20007ffe0ff */
[----:B------:R-:W2:Y:S01]  /*0150*/  LDC.64 R8, c[0x0][0x388] ;  /* 0x0000e200ff087b82 */ /* 0x000ea20000000a00 */
[----:B0-----:R-:W-:-:S04]  /*0160*/  IMAD.WIDE R4, R11, 0x4, R6 ;  /* 0x000000040b047825 */ /* 0x001fc800078e0206 */
[----:B------:R-:W-:Y:S01]  /*0170*/  IMAD.WIDE R6, R3, 0x4, R6 ;  /* 0x0000000403067825 */ /* 0x000fe200078e0206 */
[----:B-1----:R-:W3:Y:S04]  /*0180*/  LDG.E R0, desc[UR4][R4.64+-0x4] ;  /* 0xfffffc0404007981 */ /* 0x002ee8000c1e1900 */
[----:B------:R-:W3:Y:S01]  /*0190*/  LDG.E R13, desc[UR4][R4.64+0x4] ;  /* 0x00000404040d7981 */ /* 0x000ee2000c1e1900 */
[----:B------:R-:W-:-:S03]  /*01a0*/  IMAD.WIDE R2, R2, 0x4, R4 ;  /* 0x0000000402027825 */ /* 0x000fc600078e0204 */
[----:B------:R-:W4:Y:S04]  /*01b0*/  LDG.E R7, desc[UR4][R6.64] ;  /* 0x0000000406077981 */ /* 0x000f28000c1e1900 */
[----:B------:R-:W5:Y:S01]  /*01c0*/  LDG.E R3, desc[UR4][R2.64] ;  /* 0x0000000402037981 */ /* 0x000f62000c1e1900 */
[----:B--2---:R-:W-:-:S04]  /*01d0*/  IMAD.WIDE R8, R11, 0x4, R8 ;  /* 0x000000040b087825 */ /* 0x004fc800078e0208 */
[----:B---3--:R-:W-:-:S04]  /*01e0*/  FADD R0, R0, R13 ;  /* 0x0000000d00007221 */ /* 0x008fc80000000000 */
[----:B----4-:R-:W-:-:S04]  /*01f0*/  FADD R0, R0, R7 ;  /* 0x0000000700007221 */ /* 0x010fc80000000000 */
[----:B-----5:R-:W-:-:S04]  /*0200*/  FADD R0, R0, R3 ;  /* 0x0000000300007221 */ /* 0x020fc80000000000 */
[----:B------:R-:W-:-:S05]  /*0210*/  FMUL R11, R0, 0.25 ;  /* 0x3e800000000b7820 */ /* 0x000fca0000400000 */
[----:B------:R-:W-:Y:S01]  /*0220*/  STG.E desc[UR4][R8.64], R11 ;  /* 0x0000000b08007986 */ /* 0x000fe2000c101904 */
[----:B------:R-:W-:Y:S05]  /*0230*/  EXIT ;  /* 0x000000000000794d */ /* 0x000fea0003800000 */
.L_x_0:
[----:B------:R-:W-:-:S00]  /*0240*/  BRA `(.L_x_0) ;  /* 0xfffffffc00fc7947 */ /* 0x000fc0000383ffff */
[----:B------:R-:W-:-:S00]  /*0250*/  NOP ;  /* 0x0000000000007918 */ /* 0x000fc00000000000 */
        /* <DEDUP_REMOVED lines=10> */
.L_x_3:


//--------------------- .text._Z6warmupv          --------------------------
	.section	.text._Z6warmupv,"ax",@progbits
	.align	128
        .global         _Z6warmupv
        .type           _Z6warmupv,@function
        .size           _Z6warmupv,(.L_x_4 - _Z6warmupv)
        .other          _Z6warmupv,@"STO_CUDA_ENTRY STV_DEFAULT"
_Z6warmupv:
.text._Z6warmupv:
[----:B------:R-:W0:Y:S01]  /*0000*/  LDC R1, c[0x0][0x37c] ;  /* 0x0000df00ff017b82 */ /* 0x000e220000000800 */
[----:B------:R-:W1:Y:S07]  /*0010*/  S2R R0, SR_TID.X ;  /* 0x0000000000007919 */ /* 0x000e6e0000002100 */
[----:B------:R-:W2:Y:S01]  /*0020*/  S2UR UR4, SR_CTAID.X ;  /* 0x00000000000479c3 */ /* 0x000ea20000002500 */
[----:B------:R-:W2:Y:S02]  /*0030*/  LDCU UR5, c[0x0][0x360] ;  /* 0x00006c00ff0577ac */ /* 0x000ea40008000800 */
[----:B--2---:R-:W-:Y:S01]  /*0040*/  UIMAD UR4, UR4, UR5, URZ ;  /* 0x00000005040472a4 */ /* 0x004fe2000f8e02ff */
[----:B-1----:R-:W-:-:S05]  /*0050*/  IMAD.MOV R0, RZ, RZ, -R0 ;  /* 0x000000ffff007224 */ /* 0x002fca00078e0a00 */
[----:B------:R-:W-:-:S13]  /*0060*/  ISETP.NE.AND P0, PT, R0, UR4, PT ;  /* 0x0000000400007c0c */ /* 0x000fda000bf05270 */
[----:B0-----:R-:W-:Y:S05]  /*0070*/  @P0 EXIT ;  /* 0x000000000000094d */ /* 0x001fea0003800000 */
[----:B------:R-:W-:Y:S01]  /*0080*/  MOV R0, 0x8 ;  /* 0x0000000800007802 */ /* 0x000fe20000000f00 */
[----:B------:R-:W0:Y:S01]  /*0090*/  LDCU.64 UR4, c[0x4][URZ] ;  /* 0x01000000ff0477ac */ /* 0x000e220008000a00 */
[----:B------:R-:W-:Y:S02]  /*00a0*/  CS2R R6, SRZ ;  /* 0x0000000000067805 */ /* 0x000fe4000001ff00 */
[----:B------:R1:W2:Y:S01]  /*00b0*/  LDC.64 R2, c[0x4][R0] ;  /* 0x0100000000027b82 */ /* 0x0002a20000000a00 */
[----:B0-----:R-:W-:Y:S02]  /*00c0*/  IMAD.U32 R4, RZ, RZ, UR4 ;  /* 0x00000004ff047e24 */ /* 0x001fe4000f8e00ff */
[----:B-1----:R-:W-:-:S07]  /*00d0*/  IMAD.U32 R5, RZ, RZ, UR5 ;  /* 0x00000005ff057e24 */ /* 0x002fce000f8e00ff */
[----:B------:R-:W-:-:S07]  /*00e0*/  LEPC R20, `(.L_x_1) ;  /* 0x000000001014794e */ /* 0x000fce0000000000 */
[----:B--2---:R-:W-:Y:S05]  /*00f0*/  CALL.ABS.NOINC R2 ;  /* 0x0000000002007343 */ /* 0x004fea0003c00000 */
.L_x_1:
[----:B------:R-:W-:Y:S05]  /*0100*/  EXIT ;  /* 0x000000000000794d */ /* 0x000fea0003800000 */
.L_x_2:
        /* <DEDUP_REMOVED lines=15> */
.L_x_4:


//--------------------- .nv.global.init           --------------------------
	.section	.nv.global.init,"aw",@progbits
.nv.global.init:
	.type		$str,@object
	.size		$str,(.L_0 - $str)
$str:
        /*0000*/ 	.byte	0x57, 0x61, 0x72, 0x6d, 0x75, 0x70, 0x20, 0x6b, 0x65, 0x72, 0x6e, 0x65, 0x6c, 0x20, 0x65, 0x78
        /*0010*/ 	.byte	0x65, 0x63, 0x75, 0x74, 0x65, 0x64, 0x2e, 0x0a, 0x00
.L_0:


//--------------------- .nv.shared.reserved.0     --------------------------
	.section	.nv.shared.reserved.0,"aw",@nobits
	.weak		__nv_reservedSMEM_offset_0_alias
	.size		__nv_reservedSMEM_offset_0_alias, 0, 64
	.other		__nv_reservedSMEM_offset_0_alias,@"STO_CUDA_RESERVED_SHARED STV_DEFAULT"
__nv_reservedSMEM_offset_0_alias:
	.zero		0
	.zero		64


//--------------------- .nv.constant0._Z9laplace2DPfS_ii --------------------------
	.section	.nv.constant0._Z9laplace2DPfS_ii,"a",@progbits
	.sectionflags	@""
	.align	4
.nv.constant0._Z9laplace2DPfS_ii:
	.zero		920


//--------------------- .nv.constant0._Z6warmupv  --------------------------
	.section	.nv.constant0._Z6warmupv,"a",@progbits
	.sectionflags	@""
	.align	4
.nv.constant0._Z6warmupv:
	.zero		896


//--------------------- SYMBOLS --------------------------

	.type		.nv.reservedSmem.offset0,@object
	.size		.nv.reservedSmem.offset0,0x4
	.type		vprintf,@function
